//
// Generated by NVIDIA NVVM Compiler
//
// Compiler Build ID: CL-36424714
// Cuda compilation tools, release 13.0, V13.0.88
// Based on NVVM 20.0.0
//

.version 9.0
.target sm_100
.address_size 64

	// .globl	_Z13somaMatrizGPUPiS_S_P8biscoito

.visible .entry _Z13somaMatrizGPUPiS_S_P8biscoito(
	.param .u64 .ptr .align 1 _Z13somaMatrizGPUPiS_S_P8biscoito_param_0,
	.param .u64 .ptr .align 1 _Z13somaMatrizGPUPiS_S_P8biscoito_param_1,
	.param .u64 .ptr .align 1 _Z13somaMatrizGPUPiS_S_P8biscoito_param_2,
	.param .u64 .ptr .align 1 _Z13somaMatrizGPUPiS_S_P8biscoito_param_3
)
{
	.reg .b32 	%r<8>;
	.reg .b64 	%rd<15>;

	ld.param.u64 	%rd1, [_Z13somaMatrizGPUPiS_S_P8biscoito_param_0];
	ld.param.u64 	%rd2, [_Z13somaMatrizGPUPiS_S_P8biscoito_param_1];
	ld.param.u64 	%rd3, [_Z13somaMatrizGPUPiS_S_P8biscoito_param_2];
	ld.param.u64 	%rd4, [_Z13somaMatrizGPUPiS_S_P8biscoito_param_3];
	cvta.to.global.u64 	%rd5, %rd3;
	cvta.to.global.u64 	%rd6, %rd2;
	cvta.to.global.u64 	%rd7, %rd1;
	cvta.to.global.u64 	%rd8, %rd4;
	mov.u32 	%r1, %ntid.x;
	mov.u32 	%r2, %ctaid.x;
	mov.u32 	%r3, %tid.x;
	mad.lo.s32 	%r4, %r1, %r2, %r3;
	mul.wide.s32 	%rd9, %r4, 12;
	add.s64 	%rd10, %rd8, %rd9;
	st.global.u32 	[%rd10+4], %r3;
	st.global.u32 	[%rd10], %r1;
	st.global.u32 	[%rd10+8], %r4;
	mul.wide.s32 	%rd11, %r4, 4;
	add.s64 	%rd12, %rd7, %rd11;
	ld.global.u32 	%r5, [%rd12];
	add.s64 	%rd13, %rd6, %rd11;
	ld.global.u32 	%r6, [%rd13];
	add.s32 	%r7, %r6, %r5;
	add.s64 	%rd14, %rd5, %rd11;
	st.global.u32 	[%rd14], %r7;
	ret;

}


// ===== COMPILED SASS (sm_100) =====

	.target	sm_100

	.elftype	@"ET_EXEC"


//--------------------- .note.nv.tkinfo           --------------------------
	.section	.note.nv.tkinfo,"",@"SHT_NOTE"
	.sectionflags	@"SHF_NOTE_NV_TKINFO"
	.tkinfo
        /*0018*/ 	.word	0x00000002
        /*0030*/ 	.string	""
        /*0030*/ 	.string	"ptxas"
        /*0030*/ 	.string	"Cuda compilation tools, release 13.0, V13.0.88"
        /*0030*/ 	.string	"Build cuda_13.0.r13.0/compiler.36424714_0"
        /*0030*/ 	.string	"-arch sm_100 -m 64 "



//--------------------- .note.nv.cuinfo           --------------------------
	.section	.note.nv.cuinfo,"",@"SHT_NOTE"
	.sectionflags	@"SHF_NOTE_NV_CUINFO"
        /*0018*/ 	.short	0x0002
        /*001a*/ 	.short	0x0064
        /*001c*/ 	.short	0x0082
	.zero		2


//--------------------- .nv.info                  --------------------------
	.section	.nv.info,"",@"SHT_CUDA_INFO"
	.align	4


	//----- nvinfo : EIATTR_REGCOUNT
	.align		4
        /*0000*/ 	.byte	0x04, 0x2f
        /*0002*/ 	.short	(.L_1 - .L_0)
	.align		4
.L_0:
        /*0004*/ 	.word	index@(_Z13somaMatrizGPUPiS_S_P8biscoito)
        /*0008*/ 	.word	0x00000012


	//----- nvinfo : EIATTR_FRAME_SIZE
	.align		4
.L_1:
        /*000c*/ 	.byte	0x04, 0x11
        /*000e*/ 	.short	(.L_3 - .L_2)
	.align		4
.L_2:
        /*0010*/ 	.word	index@(_Z13somaMatrizGPUPiS_S_P8biscoito)
        /*0014*/ 	.word	0x00000000


	//----- nvinfo : EIATTR_MIN_STACK_SIZE
	.align		4
.L_3:
        /*0018*/ 	.byte	0x04, 0x12
        /*001a*/ 	.short	(.L_5 - .L_4)
	.align		4
.L_4:
        /*001c*/ 	.word	index@(_Z13somaMatrizGPUPiS_S_P8biscoito)
        /*0020*/ 	.word	0x00000000
.L_5:


//--------------------- .nv.compat                --------------------------
	.section	.nv.compat,"",@"SHT_CUDA_COMPAT_INFO"
	.align	4
        /*0000*/ 	.byte	0x02, 0x09, 0x00, 0x00, 0x02, 0x02, 0x01, 0x00, 0x02, 0x05, 0x05, 0x00, 0x03, 0x07, 0x01, 0x01
        /*0010*/ 	.byte	0x02, 0x03, 0x00, 0x00, 0x02, 0x06, 0x01, 0x00, 0x04, 0x0b, 0x08, 0x00, 0x09, 0x00, 0x00, 0x00
        /*0020*/ 	.byte	0x00, 0x00, 0x00, 0x00


//--------------------- .nv.info._Z13somaMatrizGPUPiS_S_P8biscoito --------------------------
	.section	.nv.info._Z13somaMatrizGPUPiS_S_P8biscoito,"",@"SHT_CUDA_INFO"
	.sectionflags	@""
	.align	4


	//----- nvinfo : EIATTR_CUDA_API_VERSION
	.align		4
        /*0000*/ 	.byte	0x04, 0x37
        /*0002*/ 	.short	(.L_7 - .L_6)
.L_6:
        /*0004*/ 	.word	0x00000082


	//----- nvinfo : EIATTR_KPARAM_INFO
	.align		4
.L_7:
        /*0008*/ 	.byte	0x04, 0x17
        /*000a*/ 	.short	(.L_9 - .L_8)
.L_8:
        /*000c*/ 	.word	0x00000000
        /*0010*/ 	.short	0x0003
        /*0012*/ 	.short	0x0018
        /*0014*/ 	.byte	0x00, 0xf5, 0x21, 0x00


	//----- nvinfo : EIATTR_KPARAM_INFO
	.align		4
.L_9:
        /*0018*/ 	.byte	0x04, 0x17
        /*001a*/ 	.short	(.L_11 - .L_10)
.L_10:
        /*001c*/ 	.word	0x00000000
        /*0020*/ 	.short	0x0002
        /*0022*/ 	.short	0x0010
        /*0024*/ 	.byte	0x00, 0xf5, 0x21, 0x00


	//----- nvinfo : EIATTR_KPARAM_INFO
	.align		4
.L_11:
        /*0028*/ 	.byte	0x04, 0x17
        /*002a*/ 	.short	(.L_13 - .L_12)
.L_12:
        /*002c*/ 	.word	0x00000000
        /*0030*/ 	.short	0x0001
        /*0032*/ 	.short	0x0008
        /*0034*/ 	.byte	0x00, 0xf5, 0x21, 0x00


	//----- nvinfo : EIATTR_KPARAM_INFO
	.align		4
.L_13:
        /*0038*/ 	.byte	0x04, 0x17
        /*003a*/ 	.short	(.L_15 - .L_14)
.L_14:
        /*003c*/ 	.word	0x00000000
        /*0040*/ 	.short	0x0000
        /*0042*/ 	.short	0x0000
        /*0044*/ 	.byte	0x00, 0xf5, 0x21, 0x00


	//----- nvinfo : EIATTR_SPARSE_MMA_MASK
	.align		4
.L_15:
        /*0048*/ 	.byte	0x03, 0x50
        /*004a*/ 	.short	0x0000


	//----- nvinfo : EIATTR_MAXREG_COUNT
	.align		4
        /*004c*/ 	.byte	0x03, 0x1b
        /*004e*/ 	.short	0x00ff


	//----- nvinfo : EIATTR_MERCURY_ISA_VERSION
	.align		4
        /*0050*/ 	.byte	0x03, 0x5f
        /*0052*/ 	.short	0x0101


	//----- nvinfo : EIATTR_VRC_CTA_INIT_COUNT
	.align		4
        /*0054*/ 	.byte	0x02, 0x4a
	.zero		1
	.zero		1


	//----- nvinfo : EIATTR_EXIT_INSTR_OFFSETS
	.align		4
        /*0058*/ 	.byte	0x04, 0x1c
        /*005a*/ 	.short	(.L_17 - .L_16)


	//   ....[0]....
.L_16:
        /*005c*/ 	.word	0x00000150


	//----- nvinfo : EIATTR_CBANK_PARAM_SIZE
	.align		4
.L_17:
        /*0060*/ 	.byte	0x03, 0x19
        /*0062*/ 	.short	0x0020


	//----- nvinfo : EIATTR_PARAM_CBANK
	.align		4
        /*0064*/ 	.byte	0x04, 0x0a
        /*0066*/ 	.short	(.L_19 - .L_18)
	.align		4
.L_18:
        /*0068*/ 	.word	index@(.nv.constant0._Z13somaMatrizGPUPiS_S_P8biscoito)
        /*006c*/ 	.short	0x0380
        /*006e*/ 	.short	0x0020


	//----- nvinfo : EIATTR_SW_WAR
	.align		4
.L_19:
        /*0070*/ 	.byte	0x04, 0x36
        /*0072*/ 	.short	(.L_21 - .L_20)
.L_20:
        /*0074*/ 	.word	0x00000008
.L_21:


//--------------------- .nv.callgraph             --------------------------
	.section	.nv.callgraph,"",@"SHT_CUDA_CALLGRAPH"
	.align	4
	.sectionentsize	8
	.align		4
        /*0000*/ 	.word	0x00000000
	.align		4
        /*0004*/ 	.word	0xffffffff
	.align		4
        /*0008*/ 	.word	0x00000000
	.align		4
        /*000c*/ 	.word	0xfffffffe
	.align		4
        /*0010*/ 	.word	0x00000000
	.align		4
        /*0014*/ 	.word	0xfffffffd
	.align		4
        /*0018*/ 	.word	0x00000000
	.align		4
        /*001c*/ 	.word	0xfffffffc


//--------------------- .text._Z13somaMatrizGPUPiS_S_P8biscoito --------------------------
	.section	.text._Z13somaMatrizGPUPiS_S_P8biscoito,"ax",@progbits
	.align	128
        .global         _Z13somaMatrizGPUPiS_S_P8biscoito
        .type           _Z13somaMatrizGPUPiS_S_P8biscoito,@function
        .size           _Z13somaMatrizGPUPiS_S_P8biscoito,(.L_x_1 - _Z13somaMatrizGPUPiS_S_P8biscoito)
        .other          _Z13somaMatrizGPUPiS_S_P8biscoito,@"STO_CUDA_ENTRY STV_DEFAULT"
_Z13somaMatrizGPUPiS_S_P8biscoito:
.text._Z13somaMatrizGPUPiS_S_P8biscoito:
[----:B------:R-:W-:Y:S01]  /*0000*/  LDC R1, c[0x0][0x37c] ;  /* 0x0000df00ff017b82 */ /* 0x000fe20000000800 */
[----:B------:R-:W0:Y:S07]  /*0010*/  S2R R0, SR_TID.X ;  /* 0x0000000000007919 */ /* 0x000e2e0000002100 */
[----:B------:R-:W0:Y:S01]  /*0020*/  S2UR UR6, SR_CTAID.X ;  /* 0x00000000000679c3 */ /* 0x000e220000002500 */
[----:B------:R-:W1:Y:S07]  /*0030*/  LDCU.64 UR4, c[0x0][0x358] ;  /* 0x00006b00ff0477ac */ /* 0x000e6e0008000a00 */
[----:B------:R-:W0:Y:S08]  /*0040*/  LDC R15, c[0x0][0x360] ;  /* 0x0000d800ff0f7b82 */ /* 0x000e300000000800 */
[----:B------:R-:W2:Y:S08]  /*0050*/  LDC.64 R2, c[0x0][0x398] ;  /* 0x0000e600ff027b82 */ /* 0x000eb00000000a00 */
[----:B------:R-:W3:Y:S08]  /*0060*/  LDC.64 R4, c[0x0][0x380] ;  /* 0x0000e000ff047b82 */ /* 0x000ef00000000a00 */
[----:B------:R-:W4:Y:S01]  /*0070*/  LDC.64 R6, c[0x0][0x388] ;  /* 0x0000e200ff067b82 */ /* 0x000f220000000a00 */
[----:B0-----:R-:W-:-:S04]  /*0080*/  IMAD R11, R15, UR6, R0 ;  /* 0x000000060f0b7c24 */ /* 0x001fc8000f8e0200 */
[----:B--2---:R-:W-:-:S03]  /*0090*/  IMAD.WIDE R2, R11, 0xc, R2 ;  /* 0x0000000c0b027825 */ /* 0x004fc600078e0202 */
[----:B------:R-:W0:Y:S02]  /*00a0*/  LDC.64 R8, c[0x0][0x390] ;  /* 0x0000e400ff087b82 */ /* 0x000e240000000a00 */
[----:B-1----:R-:W-:Y:S01]  /*00b0*/  STG.E desc[UR4][R2.64+0x4], R0 ;  /* 0x0000040002007986 */ /* 0x002fe2000c101904 */
[----:B---3--:R-:W-:-:S03]  /*00c0*/  IMAD.WIDE R4, R11, 0x4, R4 ;  /* 0x000000040b047825 */ /* 0x008fc600078e0204 */
[----:B------:R-:W-:Y:S04]  /*00d0*/  STG.E desc[UR4][R2.64], R15 ;  /* 0x0000000f02007986 */ /* 0x000fe8000c101904 */
[----:B------:R-:W-:Y:S01]  /*00e0*/  STG.E desc[UR4][R2.64+0x8], R11 ;  /* 0x0000080b02007986 */ /* 0x000fe2000c101904 */
[----:B----4-:R-:W-:-:S03]  /*00f0*/  IMAD.WIDE R6, R11, 0x4, R6 ;  /* 0x000000040b067825 */ /* 0x010fc600078e0206 */
[----:B------:R-:W2:Y:S04]  /*0100*/  LDG.E R4, desc[UR4][R4.64] ;  /* 0x0000000404047981 */ /* 0x000ea8000c1e1900 */
[----:B------:R-:W2:Y:S01]  /*0110*/  LDG.E R7, desc[UR4][R6.64] ;  /* 0x0000000406077981 */ /* 0x000ea2000c1e1900 */
[----:B0-----:R-:W-:Y:S01]  /*0120*/  IMAD.WIDE R8, R11, 0x4, R8 ;  /* 0x000000040b087825 */ /* 0x001fe200078e0208 */
[----:B--2---:R-:W-:-:S05]  /*0130*/  IADD3 R13, PT, PT, R4, R7, RZ ;  /* 0x00000007040d7210 */ /* 0x004fca0007ffe0ff */
[----:B------:R-:W-:Y:S01]  /*0140*/  STG.E desc[UR4][R8.64], R13 ;  /* 0x0000000d08007986 */ /* 0x000fe2000c101904 */
[----:B------:R-:W-:Y:S05]  /*0150*/  EXIT ;  /* 0x000000000000794d */ /* 0x000fea0003800000 */
.L_x_0:
[----:B------:R-:W-:-:S00]  /*0160*/  BRA `(.L_x_0) ;  /* 0xfffffffc00fc7947 */ /* 0x000fc0000383ffff */
[----:B------:R-:W-:-:S00]  /*0170*/  NOP ;  /* 0x0000000000007918 */ /* 0x000fc00000000000 */
        /* <DEDUP_REMOVED lines=8> */
.L_x_1:


//--------------------- .nv.shared.reserved.0     --------------------------
	.section	.nv.shared.reserved.0,"aw",@nobits
	.weak		__nv_reservedSMEM_offset_0_alias
	.size		__nv_reservedSMEM_offset_0_alias, 0, 64
	.other		__nv_reservedSMEM_offset_0_alias,@"STO_CUDA_RESERVED_SHARED STV_DEFAULT"
__nv_reservedSMEM_offset_0_alias:
	.zero		0
	.zero		64


//--------------------- .nv.constant0._Z13somaMatrizGPUPiS_S_P8biscoito --------------------------
	.section	.nv.constant0._Z13somaMatrizGPUPiS_S_P8biscoito,"a",@progbits
	.sectionflags	@""
	.align	4
.nv.constant0._Z13somaMatrizGPUPiS_S_P8biscoito:
	.zero		928


//--------------------- SYMBOLS --------------------------

	.type		.nv.reservedSmem.offset0,@object
	.size		.nv.reservedSmem.offset0,0x4
